//
// Generated by NVIDIA NVVM Compiler
//
// Compiler Build ID: CL-36424714
// Cuda compilation tools, release 13.0, V13.0.88
// Based on NVVM 20.0.0
//

.version 9.0
.target sm_100
.address_size 64

	// .globl	_Z12multMatricesPiS_S_i

.visible .entry _Z12multMatricesPiS_S_i(
	.param .u64 .ptr .align 1 _Z12multMatricesPiS_S_i_param_0,
	.param .u64 .ptr .align 1 _Z12multMatricesPiS_S_i_param_1,
	.param .u64 .ptr .align 1 _Z12multMatricesPiS_S_i_param_2,
	.param .u32 _Z12multMatricesPiS_S_i_param_3
)
{
	.reg .pred 	%p<9>;
	.reg .b32 	%r<148>;
	.reg .b64 	%rd<69>;

	ld.param.u64 	%rd4, [_Z12multMatricesPiS_S_i_param_0];
	ld.param.u64 	%rd5, [_Z12multMatricesPiS_S_i_param_1];
	ld.param.u64 	%rd3, [_Z12multMatricesPiS_S_i_param_2];
	ld.param.u32 	%r53, [_Z12multMatricesPiS_S_i_param_3];
	cvta.to.global.u64 	%rd1, %rd5;
	cvta.to.global.u64 	%rd2, %rd4;
	mov.u32 	%r1, %ntid.x;
	mul.lo.s32 	%r2, %r53, %r1;
	and.b32  	%r3, %r1, 7;
	setp.lt.u32 	%p1, %r1, 8;
	mov.b32 	%r142, 0;
	mov.u32 	%r147, %r142;
	@%p1 bra 	$L__BB0_3;
	and.b32  	%r142, %r1, 2040;
	and.b32  	%r57, %r1, -8;
	neg.s32 	%r136, %r57;
	add.s32 	%r135, %r1, %r53;
	shl.b32 	%r7, %r1, 3;
	shl.b32 	%r58, %r1, 1;
	add.s32 	%r134, %r53, %r58;
	mad.lo.s32 	%r133, %r1, 3, %r53;
	shl.b32 	%r59, %r1, 2;
	add.s32 	%r132, %r53, %r59;
	mad.lo.s32 	%r131, %r1, 5, %r53;
	mad.lo.s32 	%r130, %r1, 6, %r53;
	mad.lo.s32 	%r129, %r1, 7, %r53;
	add.s32 	%r127, %r2, 3;
	mov.b32 	%r147, 0;
	mov.u32 	%r128, %r53;
$L__BB0_2:
	.pragma "nounroll";
	add.s32 	%r60, %r127, -3;
	mul.wide.u32 	%rd6, %r60, 4;
	add.s64 	%rd7, %rd2, %rd6;
	ld.global.u32 	%r61, [%rd7];
	mul.wide.u32 	%rd8, %r128, 4;
	add.s64 	%rd9, %rd1, %rd8;
	ld.global.u32 	%r62, [%rd9];
	mad.lo.s32 	%r63, %r62, %r61, %r147;
	add.s32 	%r64, %r127, -2;
	mul.wide.u32 	%rd10, %r64, 4;
	add.s64 	%rd11, %rd2, %rd10;
	ld.global.u32 	%r65, [%rd11];
	mul.wide.u32 	%rd12, %r135, 4;
	add.s64 	%rd13, %rd1, %rd12;
	ld.global.u32 	%r66, [%rd13];
	mad.lo.s32 	%r67, %r66, %r65, %r63;
	add.s32 	%r68, %r127, -1;
	mul.wide.u32 	%rd14, %r68, 4;
	add.s64 	%rd15, %rd2, %rd14;
	ld.global.u32 	%r69, [%rd15];
	mul.wide.u32 	%rd16, %r134, 4;
	add.s64 	%rd17, %rd1, %rd16;
	ld.global.u32 	%r70, [%rd17];
	mad.lo.s32 	%r71, %r70, %r69, %r67;
	add.s32 	%r72, %r127, 4;
	mul.wide.u32 	%rd18, %r127, 4;
	add.s64 	%rd19, %rd2, %rd18;
	ld.global.u32 	%r73, [%rd19];
	mul.wide.u32 	%rd20, %r133, 4;
	add.s64 	%rd21, %rd1, %rd20;
	ld.global.u32 	%r74, [%rd21];
	mad.lo.s32 	%r75, %r74, %r73, %r71;
	add.s32 	%r76, %r127, 1;
	mul.wide.u32 	%rd22, %r76, 4;
	add.s64 	%rd23, %rd2, %rd22;
	ld.global.u32 	%r77, [%rd23];
	mul.wide.u32 	%rd24, %r132, 4;
	add.s64 	%rd25, %rd1, %rd24;
	ld.global.u32 	%r78, [%rd25];
	mad.lo.s32 	%r79, %r78, %r77, %r75;
	add.s32 	%r80, %r127, 2;
	mul.wide.u32 	%rd26, %r80, 4;
	add.s64 	%rd27, %rd2, %rd26;
	ld.global.u32 	%r81, [%rd27];
	mul.wide.u32 	%rd28, %r131, 4;
	add.s64 	%rd29, %rd1, %rd28;
	ld.global.u32 	%r82, [%rd29];
	mad.lo.s32 	%r83, %r82, %r81, %r79;
	add.s32 	%r84, %r127, 3;
	mul.wide.u32 	%rd30, %r84, 4;
	add.s64 	%rd31, %rd2, %rd30;
	ld.global.u32 	%r85, [%rd31];
	mul.wide.u32 	%rd32, %r130, 4;
	add.s64 	%rd33, %rd1, %rd32;
	ld.global.u32 	%r86, [%rd33];
	mad.lo.s32 	%r87, %r86, %r85, %r83;
	mul.wide.u32 	%rd34, %r72, 4;
	add.s64 	%rd35, %rd2, %rd34;
	ld.global.u32 	%r88, [%rd35];
	mul.wide.u32 	%rd36, %r129, 4;
	add.s64 	%rd37, %rd1, %rd36;
	ld.global.u32 	%r89, [%rd37];
	mad.lo.s32 	%r147, %r89, %r88, %r87;
	add.s32 	%r136, %r136, 8;
	add.s32 	%r135, %r135, %r7;
	add.s32 	%r134, %r134, %r7;
	add.s32 	%r133, %r133, %r7;
	add.s32 	%r132, %r132, %r7;
	add.s32 	%r131, %r131, %r7;
	add.s32 	%r130, %r130, %r7;
	add.s32 	%r129, %r129, %r7;
	add.s32 	%r128, %r128, %r7;
	add.s32 	%r127, %r127, 8;
	setp.ne.s32 	%p2, %r136, 0;
	@%p2 bra 	$L__BB0_2;
$L__BB0_3:
	setp.eq.s32 	%p3, %r3, 0;
	@%p3 bra 	$L__BB0_11;
	and.b32  	%r40, %r1, 3;
	setp.lt.u32 	%p4, %r3, 4;
	@%p4 bra 	$L__BB0_6;
	add.s32 	%r91, %r142, %r2;
	mul.wide.u32 	%rd38, %r91, 4;
	add.s64 	%rd39, %rd2, %rd38;
	ld.global.u32 	%r92, [%rd39];
	mad.lo.s32 	%r93, %r142, %r1, %r53;
	mul.wide.u32 	%rd40, %r93, 4;
	add.s64 	%rd41, %rd1, %rd40;
	ld.global.u32 	%r94, [%rd41];
	mad.lo.s32 	%r95, %r94, %r92, %r147;
	add.s32 	%r96, %r91, 1;
	mul.wide.u32 	%rd42, %r96, 4;
	add.s64 	%rd43, %rd2, %rd42;
	ld.global.u32 	%r97, [%rd43];
	add.s32 	%r98, %r93, %r1;
	mul.wide.u32 	%rd44, %r98, 4;
	add.s64 	%rd45, %rd1, %rd44;
	ld.global.u32 	%r99, [%rd45];
	mad.lo.s32 	%r100, %r99, %r97, %r95;
	add.s32 	%r101, %r91, 2;
	mul.wide.u32 	%rd46, %r101, 4;
	add.s64 	%rd47, %rd2, %rd46;
	ld.global.u32 	%r102, [%rd47];
	add.s32 	%r103, %r98, %r1;
	mul.wide.u32 	%rd48, %r103, 4;
	add.s64 	%rd49, %rd1, %rd48;
	ld.global.u32 	%r104, [%rd49];
	mad.lo.s32 	%r105, %r104, %r102, %r100;
	add.s32 	%r106, %r91, 3;
	mul.wide.u32 	%rd50, %r106, 4;
	add.s64 	%rd51, %rd2, %rd50;
	ld.global.u32 	%r107, [%rd51];
	add.s32 	%r108, %r103, %r1;
	mul.wide.u32 	%rd52, %r108, 4;
	add.s64 	%rd53, %rd1, %rd52;
	ld.global.u32 	%r109, [%rd53];
	mad.lo.s32 	%r147, %r109, %r107, %r105;
	add.s32 	%r142, %r142, 4;
$L__BB0_6:
	setp.eq.s32 	%p5, %r40, 0;
	@%p5 bra 	$L__BB0_11;
	setp.eq.s32 	%p6, %r40, 1;
	@%p6 bra 	$L__BB0_9;
	add.s32 	%r111, %r142, %r2;
	mul.wide.u32 	%rd54, %r111, 4;
	add.s64 	%rd55, %rd2, %rd54;
	ld.global.u32 	%r112, [%rd55];
	mad.lo.s32 	%r113, %r142, %r1, %r53;
	mul.wide.u32 	%rd56, %r113, 4;
	add.s64 	%rd57, %rd1, %rd56;
	ld.global.u32 	%r114, [%rd57];
	mad.lo.s32 	%r115, %r114, %r112, %r147;
	add.s32 	%r116, %r111, 1;
	mul.wide.u32 	%rd58, %r116, 4;
	add.s64 	%rd59, %rd2, %rd58;
	ld.global.u32 	%r117, [%rd59];
	add.s32 	%r118, %r113, %r1;
	mul.wide.u32 	%rd60, %r118, 4;
	add.s64 	%rd61, %rd1, %rd60;
	ld.global.u32 	%r119, [%rd61];
	mad.lo.s32 	%r147, %r119, %r117, %r115;
	add.s32 	%r142, %r142, 2;
$L__BB0_9:
	and.b32  	%r120, %r1, 1;
	setp.eq.b32 	%p7, %r120, 1;
	not.pred 	%p8, %p7;
	@%p8 bra 	$L__BB0_11;
	add.s32 	%r121, %r142, %r2;
	mul.wide.u32 	%rd62, %r121, 4;
	add.s64 	%rd63, %rd2, %rd62;
	ld.global.u32 	%r122, [%rd63];
	mad.lo.s32 	%r123, %r142, %r1, %r53;
	mul.wide.u32 	%rd64, %r123, 4;
	add.s64 	%rd65, %rd1, %rd64;
	ld.global.u32 	%r124, [%rd65];
	mad.lo.s32 	%r147, %r124, %r122, %r147;
$L__BB0_11:
	cvta.to.global.u64 	%rd66, %rd3;
	mov.u32 	%r125, %tid.x;
	add.s32 	%r126, %r2, %r125;
	mul.wide.u32 	%rd67, %r126, 4;
	add.s64 	%rd68, %rd66, %rd67;
	st.global.u32 	[%rd68], %r147;
	ret;

}


// ===== COMPILED SASS (sm_100) =====

	.target	sm_100

	.elftype	@"ET_EXEC"


//--------------------- .note.nv.tkinfo           --------------------------
	.section	.note.nv.tkinfo,"",@"SHT_NOTE"
	.sectionflags	@"SHF_NOTE_NV_TKINFO"
	.tkinfo
        /*0018*/ 	.word	0x00000002
        /*0030*/ 	.string	""
        /*0030*/ 	.string	"ptxas"
        /*0030*/ 	.string	"Cuda compilation tools, release 13.0, V13.0.88"
        /*0030*/ 	.string	"Build cuda_13.0.r13.0/compiler.36424714_0"
        /*0030*/ 	.string	"-arch sm_100 -m 64 "



//--------------------- .note.nv.cuinfo           --------------------------
	.section	.note.nv.cuinfo,"",@"SHT_NOTE"
	.sectionflags	@"SHF_NOTE_NV_CUINFO"
        /*0018*/ 	.short	0x0002
        /*001a*/ 	.short	0x0064
        /*001c*/ 	.short	0x0082
	.zero		2


//--------------------- .nv.info                  --------------------------
	.section	.nv.info,"",@"SHT_CUDA_INFO"
	.align	4


	//----- nvinfo : EIATTR_REGCOUNT
	.align		4
        /*0000*/ 	.byte	0x04, 0x2f
        /*0002*/ 	.short	(.L_1 - .L_0)
	.align		4
.L_0:
        /*0004*/ 	.word	index@(_Z12multMatricesPiS_S_i)
        /*0008*/ 	.word	0x00000020


	//----- nvinfo : EIATTR_FRAME_SIZE
	.align		4
.L_1:
        /*000c*/ 	.byte	0x04, 0x11
        /*000e*/ 	.short	(.L_3 - .L_2)
	.align		4
.L_2:
        /*0010*/ 	.word	index@(_Z12multMatricesPiS_S_i)
        /*0014*/ 	.word	0x00000000


	//----- nvinfo : EIATTR_MIN_STACK_SIZE
	.align		4
.L_3:
        /*0018*/ 	.byte	0x04, 0x12
        /*001a*/ 	.short	(.L_5 - .L_4)
	.align		4
.L_4:
        /*001c*/ 	.word	index@(_Z12multMatricesPiS_S_i)
        /*0020*/ 	.word	0x00000000
.L_5:


//--------------------- .nv.compat                --------------------------
	.section	.nv.compat,"",@"SHT_CUDA_COMPAT_INFO"
	.align	4
        /*0000*/ 	.byte	0x02, 0x09, 0x00, 0x00, 0x02, 0x02, 0x01, 0x00, 0x02, 0x05, 0x05, 0x00, 0x03, 0x07, 0x01, 0x01
        /*0010*/ 	.byte	0x02, 0x03, 0x00, 0x00, 0x02, 0x06, 0x01, 0x00, 0x04, 0x0b, 0x08, 0x00, 0x09, 0x00, 0x00, 0x00
        /*0020*/ 	.byte	0x00, 0x00, 0x00, 0x00


//--------------------- .nv.info._Z12multMatricesPiS_S_i --------------------------
	.section	.nv.info._Z12multMatricesPiS_S_i,"",@"SHT_CUDA_INFO"
	.sectionflags	@""
	.align	4


	//----- nvinfo : EIATTR_CUDA_API_VERSION
	.align		4
        /*0000*/ 	.byte	0x04, 0x37
        /*0002*/ 	.short	(.L_7 - .L_6)
.L_6:
        /*0004*/ 	.word	0x00000082


	//----- nvinfo : EIATTR_KPARAM_INFO
	.align		4
.L_7:
        /*0008*/ 	.byte	0x04, 0x17
        /*000a*/ 	.short	(.L_9 - .L_8)
.L_8:
        /*000c*/ 	.word	0x00000000
        /*0010*/ 	.short	0x0003
        /*0012*/ 	.short	0x0018
        /*0014*/ 	.byte	0x00, 0xf0, 0x11, 0x00


	//----- nvinfo : EIATTR_KPARAM_INFO
	.align		4
.L_9:
        /*0018*/ 	.byte	0x04, 0x17
        /*001a*/ 	.short	(.L_11 - .L_10)
.L_10:
        /*001c*/ 	.word	0x00000000
        /*0020*/ 	.short	0x0002
        /*0022*/ 	.short	0x0010
        /*0024*/ 	.byte	0x00, 0xf5, 0x21, 0x00


	//----- nvinfo : EIATTR_KPARAM_INFO
	.align		4
.L_11:
        /*0028*/ 	.byte	0x04, 0x17
        /*002a*/ 	.short	(.L_13 - .L_12)
.L_12:
        /*002c*/ 	.word	0x00000000
        /*0030*/ 	.short	0x0001
        /*0032*/ 	.short	0x0008
        /*0034*/ 	.byte	0x00, 0xf5, 0x21, 0x00


	//----- nvinfo : EIATTR_KPARAM_INFO
	.align		4
.L_13:
        /*0038*/ 	.byte	0x04, 0x17
        /*003a*/ 	.short	(.L_15 - .L_14)
.L_14:
        /*003c*/ 	.word	0x00000000
        /*0040*/ 	.short	0x0000
        /*0042*/ 	.short	0x0000
        /*0044*/ 	.byte	0x00, 0xf5, 0x21, 0x00


	//----- nvinfo : EIATTR_SPARSE_MMA_MASK
	.align		4
.L_15:
        /*0048*/ 	.byte	0x03, 0x50
        /*004a*/ 	.short	0x0000


	//----- nvinfo : EIATTR_MAXREG_COUNT
	.align		4
        /*004c*/ 	.byte	0x03, 0x1b
        /*004e*/ 	.short	0x00ff


	//----- nvinfo : EIATTR_MERCURY_ISA_VERSION
	.align		4
        /*0050*/ 	.byte	0x03, 0x5f
        /*0052*/ 	.short	0x0101


	//----- nvinfo : EIATTR_VRC_CTA_INIT_COUNT
	.align		4
        /*0054*/ 	.byte	0x02, 0x4a
	.zero		1
	.zero		1


	//----- nvinfo : EIATTR_EXIT_INSTR_OFFSETS
	.align		4
        /*0058*/ 	.byte	0x04, 0x1c
        /*005a*/ 	.short	(.L_17 - .L_16)


	//   ....[0]....
.L_16:
        /*005c*/ 	.word	0x000009f0


	//----- nvinfo : EIATTR_CBANK_PARAM_SIZE
	.align		4
.L_17:
        /*0060*/ 	.byte	0x03, 0x19
        /*0062*/ 	.short	0x001c


	//----- nvinfo : EIATTR_PARAM_CBANK
	.align		4
        /*0064*/ 	.byte	0x04, 0x0a
        /*0066*/ 	.short	(.L_19 - .L_18)
	.align		4
.L_18:
        /*0068*/ 	.word	index@(.nv.constant0._Z12multMatricesPiS_S_i)
        /*006c*/ 	.short	0x0380
        /*006e*/ 	.short	0x001c


	//----- nvinfo : EIATTR_SW_WAR
	.align		4
.L_19:
        /*0070*/ 	.byte	0x04, 0x36
        /*0072*/ 	.short	(.L_21 - .L_20)
.L_20:
        /*0074*/ 	.word	0x00000008
.L_21:


//--------------------- .nv.callgraph             --------------------------
	.section	.nv.callgraph,"",@"SHT_CUDA_CALLGRAPH"
	.align	4
	.sectionentsize	8
	.align		4
        /*0000*/ 	.word	0x00000000
	.align		4
        /*0004*/ 	.word	0xffffffff
	.align		4
        /*0008*/ 	.word	0x00000000
	.align		4
        /*000c*/ 	.word	0xfffffffe
	.align		4
        /*0010*/ 	.word	0x00000000
	.align		4
        /*0014*/ 	.word	0xfffffffd
	.align		4
        /*0018*/ 	.word	0x00000000
	.align		4
        /*001c*/ 	.word	0xfffffffc


//--------------------- .text._Z12multMatricesPiS_S_i --------------------------
	.section	.text._Z12multMatricesPiS_S_i,"ax",@progbits
	.align	128
        .global         _Z12multMatricesPiS_S_i
        .type           _Z12multMatricesPiS_S_i,@function
        .size           _Z12multMatricesPiS_S_i,(.L_x_5 - _Z12multMatricesPiS_S_i)
        .other          _Z12multMatricesPiS_S_i,@"STO_CUDA_ENTRY STV_DEFAULT"
_Z12multMatricesPiS_S_i:
.text._Z12multMatricesPiS_S_i:
[----:B------:R-:W-:Y:S08]  /*0000*/  LDC R1, c[0x0][0x37c] ;  /* 0x0000df00ff017b82 */ /* 0x000ff00000000800 */
[----:B------:R-:W0:Y:S01]  /*0010*/  LDC R0, c[0x0][0x360] ;  /* 0x0000d800ff007b82 */ /* 0x000e220000000800 */
[----:B------:R-:W1:Y:S01]  /*0020*/  LDCU.64 UR4, c[0x0][0x358] ;  /* 0x00006b00ff0477ac */ /* 0x000e620008000a00 */
[----:B------:R-:W-:Y:S01]  /*0030*/  HFMA2 R3, -RZ, RZ, 0, 0 ;  /* 0x00000000ff037431 */ /* 0x000fe200000001ff */
[----:B------:R-:W-:-:S02]  /*0040*/  MOV R8, RZ ;  /* 0x000000ff00087202 */ /* 0x000fc40000000f00 */
[C---:B0-----:R-:W-:Y:S02]  /*0050*/  ISETP.GE.U32.AND P1, PT, R0.reuse, 0x8, PT ;  /* 0x000000080000780c */ /* 0x041fe40003f26070 */
[----:B------:R-:W-:-:S04]  /*0060*/  LOP3.LUT R2, R0, 0x7, RZ, 0xc0, !PT ;  /* 0x0000000700027812 */ /* 0x000fc800078ec0ff */
[----:B------:R-:W-:-:S07]  /*0070*/  ISETP.NE.AND P0, PT, R2, RZ, PT ;  /* 0x000000ff0200720c */ /* 0x000fce0003f05270 */
[----:B-1----:R-:W-:Y:S06]  /*0080*/  @!P1 BRA `(.L_x_0) ;  /* 0x00000004002c9947 */ /* 0x002fec0003800000 */
[----:B------:R-:W0:Y:S01]  /*0090*/  LDC R17, c[0x0][0x398] ;  /* 0x0000e600ff117b82 */ /* 0x000e220000000800 */
[C---:B------:R-:W-:Y:S02]  /*00a0*/  LOP3.LUT R6, R0.reuse, 0xfffffff8, RZ, 0xc0, !PT ;  /* 0xfffffff800067812 */ /* 0x040fe400078ec0ff */
[----:B------:R-:W-:Y:S02]  /*00b0*/  LOP3.LUT R3, R0, 0x7f8, RZ, 0xc0, !PT ;  /* 0x000007f800037812 */ /* 0x000fe400078ec0ff */
[----:B------:R-:W-:Y:S02]  /*00c0*/  MOV R8, RZ ;  /* 0x000000ff00087202 */ /* 0x000fe40000000f00 */
[----:B------:R-:W-:Y:S01]  /*00d0*/  IADD3 R6, PT, PT, -R6, RZ, RZ ;  /* 0x000000ff06067210 */ /* 0x000fe20007ffe1ff */
[----:B------:R-:W1:Y:S01]  /*00e0*/  LDC R25, c[0x0][0x398] ;  /* 0x0000e600ff197b82 */ /* 0x000e620000000800 */
[CC--:B0-----:R-:W-:Y:S01]  /*00f0*/  IADD3 R5, PT, PT, R0.reuse, R17.reuse, RZ ;  /* 0x0000001100057210 */ /* 0x0c1fe20007ffe0ff */
[C-C-:B------:R-:W-:Y:S01]  /*0100*/  IMAD R9, R0.reuse, 0x3, R17.reuse ;  /* 0x0000000300097824 */ /* 0x140fe200078e0211 */
[CC--:B------:R-:W-:Y:S01]  /*0110*/  LEA R7, R0.reuse, R17.reuse, 0x1 ;  /* 0x0000001100077211 */ /* 0x0c0fe200078e08ff */
[C-C-:B------:R-:W-:Y:S01]  /*0120*/  IMAD R13, R0.reuse, 0x5, R17.reuse ;  /* 0x00000005000d7824 */ /* 0x140fe200078e0211 */
[C---:B------:R-:W-:Y:S01]  /*0130*/  LEA R11, R0.reuse, R17, 0x2 ;  /* 0x00000011000b7211 */ /* 0x040fe200078e10ff */
[----:B------:R-:W-:-:S02]  /*0140*/  IMAD R15, R0, 0x6, R17 ;  /* 0x00000006000f7824 */ /* 0x000fc400078e0211 */
[C---:B------:R-:W-:Y:S02]  /*0150*/  IMAD R23, R0.reuse, 0x7, R17 ;  /* 0x0000000700177824 */ /* 0x040fe400078e0211 */
[----:B-1----:R-:W-:-:S07]  /*0160*/  IMAD R4, R0, R17, 0x3 ;  /* 0x0000000300047424 */ /* 0x002fce00078e0211 */
.L_x_1:
[----:B------:R-:W0:Y:S01]  /*0170*/  LDC.64 R16, c[0x0][0x380] ;  /* 0x0000e000ff107b82 */ /* 0x000e220000000a00 */
[C---:B------:R-:W-:Y:S02]  /*0180*/  IADD3 R21, PT, PT, R4.reuse, -0x3, RZ ;  /* 0xfffffffd04157810 */ /* 0x040fe40007ffe0ff */
[----:B------:R-:W-:-:S05]  /*0190*/  IADD3 R27, PT, PT, R4, -0x2, RZ ;  /* 0xfffffffe041b7810 */ /* 0x000fca0007ffe0ff */
[----:B------:R-:W1:Y:S01]  /*01a0*/  LDC.64 R18, c[0x0][0x388] ;  /* 0x0000e200ff127b82 */ /* 0x000e620000000a00 */
[----:B------:R-:W-:Y:S01]  /*01b0*/  IADD3 R22, PT, PT, R4, -0x1, RZ ;  /* 0xffffffff04167810 */ /* 0x000fe20007ffe0ff */
[----:B0-----:R-:W-:-:S04]  /*01c0*/  IMAD.WIDE.U32 R20, R21, 0x4, R16 ;  /* 0x0000000415147825 */ /* 0x001fc800078e0010 */
[----:B------:R-:W-:Y:S01]  /*01d0*/  IMAD.WIDE.U32 R26, R27, 0x4, R16 ;  /* 0x000000041b1a7825 */ /* 0x000fe200078e0010 */
[----:B------:R0:W2:Y:S03]  /*01e0*/  LDG.E R10, desc[UR4][R20.64] ;  /* 0x00000004140a7981 */ /* 0x0000a6000c1e1900 */
[--C-:B-1----:R-:W-:Y:S01]  /*01f0*/  IMAD.WIDE.U32 R28, R25, 0x4, R18.reuse ;  /* 0x00000004191c7825 */ /* 0x102fe200078e0012 */
[----:B------:R1:W3:Y:S04]  /*0200*/  LDG.E R14, desc[UR4][R26.64] ;  /* 0x000000041a0e7981 */ /* 0x0002e8000c1e1900 */
[----:B------:R4:W2:Y:S01]  /*0210*/  LDG.E R12, desc[UR4][R28.64] ;  /* 0x000000041c0c7981 */ /* 0x0008a2000c1e1900 */
[----:B0-----:R-:W-:-:S04]  /*0220*/  IMAD.WIDE.U32 R20, R5, 0x4, R18 ;  /* 0x0000000405147825 */ /* 0x001fc800078e0012 */
[----:B-1----:R-:W-:Y:S02]  /*0230*/  IMAD.WIDE.U32 R26, R22, 0x4, R16 ;  /* 0x00000004161a7825 */ /* 0x002fe400078e0010 */
[----:B------:R-:W3:Y:S02]  /*0240*/  LDG.E R21, desc[UR4][R20.64] ;  /* 0x0000000414157981 */ /* 0x000ee4000c1e1900 */
[----:B----4-:R-:W-:Y:S02]  /*0250*/  IMAD.WIDE.U32 R28, R7, 0x4, R18 ;  /* 0x00000004071c7825 */ /* 0x010fe400078e0012 */
[----:B------:R-:W4:Y:S04]  /*0260*/  LDG.E R22, desc[UR4][R26.64] ;  /* 0x000000041a167981 */ /* 0x000f28000c1e1900 */
[----:B------:R0:W4:Y:S02]  /*0270*/  LDG.E R24, desc[UR4][R28.64] ;  /* 0x000000041c187981 */ /* 0x000124000c1e1900 */
[----:B0-----:R-:W-:-:S04]  /*0280*/  IMAD.WIDE.U32 R28, R4, 0x4, R16 ;  /* 0x00000004041c7825 */ /* 0x001fc800078e0010 */
[----:B--2---:R-:W-:Y:S01]  /*0290*/  IMAD R10, R10, R12, R8 ;  /* 0x0000000c0a0a7224 */ /* 0x004fe200078e0208 */
[----:B------:R-:W-:-:S03]  /*02a0*/  IADD3 R12, PT, PT, R4, 0x1, RZ ;  /* 0x00000001040c7810 */ /* 0x000fc60007ffe0ff */
[----:B---3--:R-:W-:Y:S02]  /*02b0*/  IMAD R8, R14, R21, R10 ;  /* 0x000000150e087224 */ /* 0x008fe400078e020a */
[----:B------:R-:W-:Y:S01]  /*02c0*/  IMAD.WIDE.U32 R20, R12, 0x4, R16 ;  /* 0x000000040c147825 */ /* 0x000fe200078e0010 */
[----:B------:R-:W-:Y:S01]  /*02d0*/  IADD3 R10, PT, PT, R4, 0x2, RZ ;  /* 0x00000002040a7810 */ /* 0x000fe20007ffe0ff */
[----:B------:R-:W2:Y:S04]  /*02e0*/  LDG.E R14, desc[UR4][R28.64] ;  /* 0x000000041c0e7981 */ /* 0x000ea8000c1e1900 */
[----:B------:R0:W3:Y:S01]  /*02f0*/  LDG.E R12, desc[UR4][R20.64] ;  /* 0x00000004140c7981 */ /* 0x0000e2000c1e1900 */
[----:B----4-:R-:W-:Y:S01]  /*0300*/  IMAD R8, R22, R24, R8 ;  /* 0x0000001816087224 */ /* 0x010fe200078e0208 */
[----:B------:R-:W-:Y:S01]  /*0310*/  IADD3 R24, PT, PT, R4, 0x3, RZ ;  /* 0x0000000304187810 */ /* 0x000fe20007ffe0ff */
[----:B0-----:R-:W-:-:S05]  /*0320*/  IMAD.WIDE.U32 R20, R9, 0x4, R18 ;  /* 0x0000000409147825 */ /* 0x001fca00078e0012 */
[----:B------:R0:W2:Y:S01]  /*0330*/  LDG.E R22, desc[UR4][R20.64] ;  /* 0x0000000414167981 */ /* 0x0000a2000c1e1900 */
[----:B------:R-:W-:-:S04]  /*0340*/  IMAD.WIDE.U32 R26, R10, 0x4, R16 ;  /* 0x000000040a1a7825 */ /* 0x000fc800078e0010 */
[----:B------:R-:W-:Y:S01]  /*0350*/  IMAD.WIDE.U32 R28, R11, 0x4, R18 ;  /* 0x000000040b1c7825 */ /* 0x000fe200078e0012 */
[----:B------:R1:W4:Y:S03]  /*0360*/  LDG.E R10, desc[UR4][R26.64] ;  /* 0x000000041a0a7981 */ /* 0x000326000c1e1900 */
[--C-:B0-----:R-:W-:Y:S01]  /*0370*/  IMAD.WIDE.U32 R20, R24, 0x4, R16.reuse ;  /* 0x0000000418147825 */ /* 0x101fe200078e0010 */
[----:B------:R-:W-:Y:S01]  /*0380*/  IADD3 R24, PT, PT, R4, 0x4, RZ ;  /* 0x0000000404187810 */ /* 0x000fe20007ffe0ff */
[----:B------:R-:W3:Y:S04]  /*0390*/  LDG.E R29, desc[UR4][R28.64] ;  /* 0x000000041c1d7981 */ /* 0x000ee8000c1e1900 */
[----:B------:R-:W-:Y:S01]  /*03a0*/  IMAD.WIDE.U32 R16, R24, 0x4, R16 ;  /* 0x0000000418107825 */ /* 0x000fe200078e0010 */
[----:B------:R-:W5:Y:S03]  /*03b0*/  LDG.E R20, desc[UR4][R20.64] ;  /* 0x0000000414147981 */ /* 0x000f66000c1e1900 */
[--C-:B-1----:R-:W-:Y:S01]  /*03c0*/  IMAD.WIDE.U32 R26, R13, 0x4, R18.reuse ;  /* 0x000000040d1a7825 */ /* 0x102fe200078e0012 */
[----:B------:R0:W5:Y:S05]  /*03d0*/  LDG.E R24, desc[UR4][R16.64] ;  /* 0x0000000410187981 */ /* 0x00016a000c1e1900 */
[----:B------:R-:W4:Y:S01]  /*03e0*/  LDG.E R27, desc[UR4][R26.64] ;  /* 0x000000041a1b7981 */ /* 0x000f22000c1e1900 */
[----:B0-----:R-:W-:-:S04]  /*03f0*/  IMAD.WIDE.U32 R16, R15, 0x4, R18 ;  /* 0x000000040f107825 */ /* 0x001fc800078e0012 */
[----:B------:R-:W-:Y:S02]  /*0400*/  IMAD.WIDE.U32 R18, R23, 0x4, R18 ;  /* 0x0000000417127825 */ /* 0x000fe400078e0012 */
[----:B------:R-:W5:Y:S04]  /*0410*/  LDG.E R17, desc[UR4][R16.64] ;  /* 0x0000000410117981 */ /* 0x000f68000c1e1900 */
[----:B------:R-:W5:Y:S01]  /*0420*/  LDG.E R18, desc[UR4][R18.64] ;  /* 0x0000000412127981 */ /* 0x000f62000c1e1900 */
[----:B------:R-:W-:-:S04]  /*0430*/  IADD3 R6, PT, PT, R6, 0x8, RZ ;  /* 0x0000000806067810 */ /* 0x000fc80007ffe0ff */
[----:B------:R-:W-:Y:S02]  /*0440*/  ISETP.NE.AND P1, PT, R6, RZ, PT ;  /* 0x000000ff0600720c */ /* 0x000fe40003f25270 */
[----:B------:R-:W-:Y:S02]  /*0450*/  IADD3 R4, PT, PT, R4, 0x8, RZ ;  /* 0x0000000804047810 */ /* 0x000fe40007ffe0ff */
[C---:B------:R-:W-:Y:S02]  /*0460*/  LEA R5, R0.reuse, R5, 0x3 ;  /* 0x0000000500057211 */ /* 0x040fe400078e18ff */
[C---:B------:R-:W-:Y:S02]  /*0470*/  LEA R7, R0.reuse, R7, 0x3 ;  /* 0x0000000700077211 */ /* 0x040fe400078e18ff */
[C---:B------:R-:W-:Y:S02]  /*0480*/  LEA R9, R0.reuse, R9, 0x3 ;  /* 0x0000000900097211 */ /* 0x040fe400078e18ff */
[----:B------:R-:W-:-:S02]  /*0490*/  LEA R11, R0, R11, 0x3 ;  /* 0x0000000b000b7211 */ /* 0x000fc400078e18ff */
[C---:B------:R-:W-:Y:S02]  /*04a0*/  LEA R13, R0.reuse, R13, 0x3 ;  /* 0x0000000d000d7211 */ /* 0x040fe400078e18ff */
[C---:B------:R-:W-:Y:S02]  /*04b0*/  LEA R15, R0.reuse, R15, 0x3 ;  /* 0x0000000f000f7211 */ /* 0x040fe400078e18ff */
[C---:B------:R-:W-:Y:S02]  /*04c0*/  LEA R23, R0.reuse, R23, 0x3 ;  /* 0x0000001700177211 */ /* 0x040fe400078e18ff */
[----:B------:R-:W-:Y:S01]  /*04d0*/  LEA R25, R0, R25, 0x3 ;  /* 0x0000001900197211 */ /* 0x000fe200078e18ff */
[----:B--2---:R-:W-:-:S04]  /*04e0*/  IMAD R8, R14, R22, R8 ;  /* 0x000000160e087224 */ /* 0x004fc800078e0208 */
[----:B---3--:R-:W-:-:S04]  /*04f0*/  IMAD R8, R12, R29, R8 ;  /* 0x0000001d0c087224 */ /* 0x008fc800078e0208 */
[----:B----4-:R-:W-:-:S04]  /*0500*/  IMAD R8, R10, R27, R8 ;  /* 0x0000001b0a087224 */ /* 0x010fc800078e0208 */
[----:B-----5:R-:W-:-:S04]  /*0510*/  IMAD R21, R20, R17, R8 ;  /* 0x0000001114157224 */ /* 0x020fc800078e0208 */
[----:B------:R-:W-:Y:S01]  /*0520*/  IMAD R8, R24, R18, R21 ;  /* 0x0000001218087224 */ /* 0x000fe200078e0215 */
[----:B------:R-:W-:Y:S06]  /*0530*/  @P1 BRA `(.L_x_1) ;  /* 0xfffffffc000c1947 */ /* 0x000fec000383ffff */
.L_x_0:
[----:B------:R-:W-:Y:S05]  /*0540*/  @!P0 BRA `(.L_x_2) ;  /* 0x0000000400108947 */ /* 0x000fea0003800000 */
[----:B------:R-:W-:Y:S02]  /*0550*/  ISETP.GE.U32.AND P0, PT, R2, 0x4, PT ;  /* 0x000000040200780c */ /* 0x000fe40003f06070 */
[----:B------:R-:W-:-:S04]  /*0560*/  LOP3.LUT R22, R0, 0x3, RZ, 0xc0, !PT ;  /* 0x0000000300167812 */ /* 0x000fc800078ec0ff */
[----:B------:R-:W-:-:S07]  /*0570*/  ISETP.NE.AND P1, PT, R22, RZ, PT ;  /* 0x000000ff1600720c */ /* 0x000fce0003f25270 */
[----:B------:R-:W-:Y:S06]  /*0580*/  @!P0 BRA `(.L_x_3) ;  /* 0x0000000000808947 */ /* 0x000fec0003800000 */
[----:B------:R-:W0:Y:S08]  /*0590*/  LDC R15, c[0x0][0x398] ;  /* 0x0000e600ff0f7b82 */ /* 0x000e300000000800 */
[----:B------:R-:W1:Y:S08]  /*05a0*/  LDC.64 R4, c[0x0][0x388] ;  /* 0x0000e200ff047b82 */ /* 0x000e700000000a00 */
[----:B------:R-:W2:Y:S01]  /*05b0*/  LDC.64 R6, c[0x0][0x380] ;  /* 0x0000e000ff067b82 */ /* 0x000ea20000000a00 */
[----:B0-----:R-:W-:-:S02]  /*05c0*/  IMAD R11, R0, R15, R3 ;  /* 0x0000000f000b7224 */ /* 0x001fc400078e0203 */
[----:B------:R-:W-:-:S03]  /*05d0*/  IMAD R15, R3, R0, R15 ;  /* 0x00000000030f7224 */ /* 0x000fc600078e020f */
[----:B------:R-:W-:Y:S01]  /*05e0*/  IADD3 R21, PT, PT, R11, 0x1, RZ ;  /* 0x000000010b157810 */ /* 0x000fe20007ffe0ff */
[C---:B-1----:R-:W-:Y:S01]  /*05f0*/  IMAD.WIDE.U32 R12, R15.reuse, 0x4, R4 ;  /* 0x000000040f0c7825 */ /* 0x042fe200078e0004 */
[-C--:B------:R-:W-:Y:S02]  /*0600*/  IADD3 R15, PT, PT, R15, R0.reuse, RZ ;  /* 0x000000000f0f7210 */ /* 0x080fe40007ffe0ff */
[----:B------:R-:W-:Y:S02]  /*0610*/  IADD3 R17, PT, PT, R11, 0x2, RZ ;  /* 0x000000020b117810 */ /* 0x000fe40007ffe0ff */
[----:B------:R-:W-:Y:S01]  /*0620*/  IADD3 R23, PT, PT, R15, R0, RZ ;  /* 0x000000000f177210 */ /* 0x000fe20007ffe0ff */
[----:B--2---:R-:W-:Y:S01]  /*0630*/  IMAD.WIDE.U32 R18, R11, 0x4, R6 ;  /* 0x000000040b127825 */ /* 0x004fe200078e0006 */
[----:B------:R-:W2:Y:S03]  /*0640*/  LDG.E R12, desc[UR4][R12.64] ;  /* 0x000000040c0c7981 */ /* 0x000ea6000c1e1900 */
[----:B------:R-:W-:Y:S01]  /*0650*/  IMAD.WIDE.U32 R14, R15, 0x4, R4 ;  /* 0x000000040f0e7825 */ /* 0x000fe200078e0004 */
[----:B------:R-:W2:Y:S01]  /*0660*/  LDG.E R9, desc[UR4][R18.64] ;  /* 0x0000000412097981 */ /* 0x000ea2000c1e1900 */
[----:B------:R-:W-:-:S02]  /*0670*/  IADD3 R25, PT, PT, R11, 0x3, RZ ;  /* 0x000000030b197810 */ /* 0x000fc40007ffe0ff */
[--C-:B------:R-:W-:Y:S01]  /*0680*/  IMAD.WIDE.U32 R20, R21, 0x4, R6.reuse ;  /* 0x0000000415147825 */ /* 0x100fe200078e0006 */
[----:B------:R-:W-:Y:S01]  /*0690*/  IADD3 R27, PT, PT, R23, R0, RZ ;  /* 0x00000000171b7210 */ /* 0x000fe20007ffe0ff */
[----:B------:R-:W3:Y:S02]  /*06a0*/  LDG.E R14, desc[UR4][R14.64] ;  /* 0x000000040e0e7981 */ /* 0x000ee4000c1e1900 */
[----:B------:R-:W-:Y:S02]  /*06b0*/  IMAD.WIDE.U32 R16, R17, 0x4, R6 ;  /* 0x0000000411107825 */ /* 0x000fe400078e0006 */
[----:B------:R-:W3:Y:S02]  /*06c0*/  LDG.E R2, desc[UR4][R20.64] ;  /* 0x0000000414027981 */ /* 0x000ee4000c1e1900 */
[----:B------:R-:W-:Y:S02]  /*06d0*/  IMAD.WIDE.U32 R10, R23, 0x4, R4 ;  /* 0x00000004170a7825 */ /* 0x000fe400078e0004 */
[----:B------:R-:W4:Y:S02]  /*06e0*/  LDG.E R17, desc[UR4][R16.64] ;  /* 0x0000000410117981 */ /* 0x000f24000c1e1900 */
[----:B------:R-:W-:-:S02]  /*06f0*/  IMAD.WIDE.U32 R6, R25, 0x4, R6 ;  /* 0x0000000419067825 */ /* 0x000fc400078e0006 */
[----:B------:R-:W4:Y:S02]  /*0700*/  LDG.E R10, desc[UR4][R10.64] ;  /* 0x000000040a0a7981 */ /* 0x000f24000c1e1900 */
[----:B------:R-:W-:Y:S02]  /*0710*/  IMAD.WIDE.U32 R4, R27, 0x4, R4 ;  /* 0x000000041b047825 */ /* 0x000fe400078e0004 */
[----:B------:R-:W5:Y:S04]  /*0720*/  LDG.E R7, desc[UR4][R6.64] ;  /* 0x0000000406077981 */ /* 0x000f68000c1e1900 */
[----:B------:R-:W5:Y:S01]  /*0730*/  LDG.E R4, desc[UR4][R4.64] ;  /* 0x0000000404047981 */ /* 0x000f62000c1e1900 */
[----:B------:R-:W-:Y:S01]  /*0740*/  IADD3 R3, PT, PT, R3, 0x4, RZ ;  /* 0x0000000403037810 */ /* 0x000fe20007ffe0ff */
[----:B--2---:R-:W-:-:S04]  /*0750*/  IMAD R9, R9, R12, R8 ;  /* 0x0000000c09097224 */ /* 0x004fc800078e0208 */
[----:B---3--:R-:W-:-:S04]  /*0760*/  IMAD R2, R2, R14, R9 ;  /* 0x0000000e02027224 */ /* 0x008fc800078e0209 */
[----:B----4-:R-:W-:-:S04]  /*0770*/  IMAD R2, R17, R10, R2 ;  /* 0x0000000a11027224 */ /* 0x010fc800078e0202 */
[----:B-----5:R-:W-:-:S07]  /*0780*/  IMAD R8, R7, R4, R2 ;  /* 0x0000000407087224 */ /* 0x020fce00078e0202 */
.L_x_3:
[----:B------:R-:W-:Y:S05]  /*0790*/  @!P1 BRA `(.L_x_2) ;  /* 0x00000000007c9947 */ /* 0x000fea0003800000 */
[----:B------:R-:W-:Y:S01]  /*07a0*/  ISETP.NE.AND P0, PT, R22, 0x1, PT ;  /* 0x000000011600780c */ /* 0x000fe20003f05270 */
[----:B------:R-:W0:Y:S01]  /*07b0*/  LDC.64 R10, c[0x0][0x388] ;  /* 0x0000e200ff0a7b82 */ /* 0x000e220000000a00 */
[----:B------:R-:W-:-:S04]  /*07c0*/  LOP3.LUT R2, R0, 0x1, RZ, 0xc0, !PT ;  /* 0x0000000100027812 */ /* 0x000fc800078ec0ff */
[----:B------:R-:W-:-:S03]  /*07d0*/  ISETP.NE.U32.AND P1, PT, R2, 0x1, PT ;  /* 0x000000010200780c */ /* 0x000fc60003f25070 */
[----:B------:R-:W1:Y:S08]  /*07e0*/  LDC.64 R12, c[0x0][0x380] ;  /* 0x0000e000ff0c7b82 */ /* 0x000e700000000a00 */
[----:B------:R-:W2:Y:S08]  /*07f0*/  @P0 LDC R2, c[0x0][0x398] ;  /* 0x0000e600ff020b82 */ /* 0x000eb00000000800 */
[----:B------:R-:W3:Y:S08]  /*0800*/  @!P1 LDC R18, c[0x0][0x398] ;  /* 0x0000e600ff129b82 */ /* 0x000ef00000000800 */
[----:B------:R-:W4:Y:S08]  /*0810*/  LDC.64 R6, c[0x0][0x380] ;  /* 0x0000e000ff067b82 */ /* 0x000f300000000a00 */
[----:B------:R-:W5:Y:S01]  /*0820*/  LDC.64 R4, c[0x0][0x388] ;  /* 0x0000e200ff047b82 */ /* 0x000f620000000a00 */
[----:B--2---:R-:W-:-:S02]  /*0830*/  @P0 IMAD R9, R0, R2, R3 ;  /* 0x0000000200090224 */ /* 0x004fc400078e0203 */
[CC--:B------:R-:W-:Y:S01]  /*0840*/  @P0 IMAD R15, R3.reuse, R0.reuse, R2 ;  /* 0x00000000030f0224 */ /* 0x0c0fe200078e0202 */
[----:B------:R-:W-:Y:S01]  /*0850*/  @P0 IADD3 R3, PT, PT, R3, 0x2, RZ ;  /* 0x0000000203030810 */ /* 0x000fe20007ffe0ff */
[C---:B-1----:R-:W-:Y:S01]  /*0860*/  @P0 IMAD.WIDE.U32 R16, R9.reuse, 0x4, R12 ;  /* 0x0000000409100825 */ /* 0x042fe200078e000c */
[----:B------:R-:W-:Y:S02]  /*0870*/  @P0 IADD3 R19, PT, PT, R9, 0x1, RZ ;  /* 0x0000000109130810 */ /* 0x000fe40007ffe0ff */
[C---:B------:R-:W-:Y:S01]  /*0880*/  @P0 IADD3 R21, PT, PT, R15.reuse, R0, RZ ;  /* 0x000000000f150210 */ /* 0x040fe20007ffe0ff */
[----:B0-----:R-:W-:Y:S01]  /*0890*/  @P0 IMAD.WIDE.U32 R14, R15, 0x4, R10 ;  /* 0x000000040f0e0825 */ /* 0x001fe200078e000a */
[----:B------:R-:W2:Y:S03]  /*08a0*/  @P0 LDG.E R9, desc[UR4][R16.64] ;  /* 0x0000000410090981 */ /* 0x000ea6000c1e1900 */
[----:B------:R-:W-:-:S02]  /*08b0*/  @P0 IMAD.WIDE.U32 R12, R19, 0x4, R12 ;  /* 0x00000004130c0825 */ /* 0x000fc400078e000c */
[----:B------:R-:W2:Y:S02]  /*08c0*/  @P0 LDG.E R14, desc[UR4][R14.64] ;  /* 0x000000040e0e0981 */ /* 0x000ea4000c1e1900 */
[C---:B---3--:R-:W-:Y:S02]  /*08d0*/  @!P1 IMAD R19, R0.reuse, R18, R3 ;  /* 0x0000001200139224 */ /* 0x048fe400078e0203 */
[----:B------:R-:W-:Y:S01]  /*08e0*/  @P0 IMAD.WIDE.U32 R10, R21, 0x4, R10 ;  /* 0x00000004150a0825 */ /* 0x000fe200078e000a */
[----:B------:R-:W3:Y:S03]  /*08f0*/  @P0 LDG.E R12, desc[UR4][R12.64] ;  /* 0x000000040c0c0981 */ /* 0x000ee6000c1e1900 */
[----:B------:R-:W-:Y:S02]  /*0900*/  @!P1 IMAD R3, R0, R3, R18 ;  /* 0x0000000300039224 */ /* 0x000fe400078e0212 */
[----:B----4-:R-:W-:Y:S01]  /*0910*/  @!P1 IMAD.WIDE.U32 R6, R19, 0x4, R6 ;  /* 0x0000000413069825 */ /* 0x010fe200078e0006 */
[----:B------:R-:W3:Y:S03]  /*0920*/  @P0 LDG.E R10, desc[UR4][R10.64] ;  /* 0x000000040a0a0981 */ /* 0x000ee6000c1e1900 */
[----:B-----5:R-:W-:-:S02]  /*0930*/  @!P1 IMAD.WIDE.U32 R4, R3, 0x4, R4 ;  /* 0x0000000403049825 */ /* 0x020fc400078e0004 */
[----:B------:R-:W4:Y:S04]  /*0940*/  @!P1 LDG.E R7, desc[UR4][R6.64] ;  /* 0x0000000406079981 */ /* 0x000f28000c1e1900 */
[----:B------:R-:W4:Y:S01]  /*0950*/  @!P1 LDG.E R4, desc[UR4][R4.64] ;  /* 0x0000000404049981 */ /* 0x000f22000c1e1900 */
[----:B--2---:R-:W-:-:S04]  /*0960*/  @P0 IMAD R9, R9, R14, R8 ;  /* 0x0000000e09090224 */ /* 0x004fc800078e0208 */
[----:B---3--:R-:W-:-:S04]  /*0970*/  @P0 IMAD R8, R12, R10, R9 ;  /* 0x0000000a0c080224 */ /* 0x008fc800078e0209 */
[----:B----4-:R-:W-:-:S07]  /*0980*/  @!P1 IMAD R8, R7, R4, R8 ;  /* 0x0000000407089224 */ /* 0x010fce00078e0208 */
.L_x_2:
[----:B------:R-:W0:Y:S01]  /*0990*/  S2R R5, SR_TID.X ;  /* 0x0000000000057919 */ /* 0x000e220000002100 */
[----:B------:R-:W1:Y:S01]  /*09a0*/  LDC.64 R2, c[0x0][0x390] ;  /* 0x0000e400ff027b82 */ /* 0x000e620000000a00 */
[----:B------:R-:W0:Y:S02]  /*09b0*/  LDCU UR6, c[0x0][0x398] ;  /* 0x00007300ff0677ac */ /* 0x000e240008000800 */
[----:B0-----:R-:W-:-:S04]  /*09c0*/  IMAD R5, R0, UR6, R5 ;  /* 0x0000000600057c24 */ /* 0x001fc8000f8e0205 */
[----:B-1----:R-:W-:-:S05]  /*09d0*/  IMAD.WIDE.U32 R2, R5, 0x4, R2 ;  /* 0x0000000405027825 */ /* 0x002fca00078e0002 */
[----:B------:R-:W-:Y:S01]  /*09e0*/  STG.E desc[UR4][R2.64], R8 ;  /* 0x0000000802007986 */ /* 0x000fe2000c101904 */
[----:B------:R-:W-:Y:S05]  /*09f0*/  EXIT ;  /* 0x000000000000794d */ /* 0x000fea0003800000 */
.L_x_4:
[----:B------:R-:W-:-:S00]  /*0a00*/  BRA `(.L_x_4) ;  /* 0xfffffffc00fc7947 */ /* 0x000fc0000383ffff */
[----:B------:R-:W-:-:S00]  /*0a10*/  NOP ;  /* 0x0000000000007918 */ /* 0x000fc00000000000 */
        /* <DEDUP_REMOVED lines=14> */
.L_x_5:


//--------------------- .nv.shared.reserved.0     --------------------------
	.section	.nv.shared.reserved.0,"aw",@nobits
	.weak		__nv_reservedSMEM_offset_0_alias
	.size		__nv_reservedSMEM_offset_0_alias, 0, 64
	.other		__nv_reservedSMEM_offset_0_alias,@"STO_CUDA_RESERVED_SHARED STV_DEFAULT"
__nv_reservedSMEM_offset_0_alias:
	.zero		0
	.zero		64


//--------------------- .nv.constant0._Z12multMatricesPiS_S_i --------------------------
	.section	.nv.constant0._Z12multMatricesPiS_S_i,"a",@progbits
	.sectionflags	@""
	.align	4
.nv.constant0._Z12multMatricesPiS_S_i:
	.zero		924


//--------------------- SYMBOLS --------------------------

	.type		.nv.reservedSmem.offset0,@object
	.size		.nv.reservedSmem.offset0,0x4
